	.headerflags	@"EF_CUDA_TEXMODE_UNIFIED EF_CUDA_64BIT_ADDRESS EF_CUDA_ACCELERATORS EF_CUDA_SM90 EF_CUDA_VIRTUAL_SM(EF_CUDA_SM90)"
	.elftype	@"ET_EXEC"


//--------------------- .nv.info                  --------------------------
	.section	.nv.info,"",@"SHT_CUDA_INFO"
	.align	4


	//----- nvinfo : EIATTR_REGCOUNT
	.align		4
        /*0000*/ 	.byte	0x04, 0x2f
        /*0002*/ 	.short	(.L_1 - .L_0)
	.align		4
.L_0:
        /*0004*/ 	.word	index@(triton_poi_fused_avg_pool2d_7)
        /*0008*/ 	.word	0x00000020


	//----- nvinfo : EIATTR_MIN_STACK_SIZE
	.align		4
.L_1:
        /*000c*/ 	.byte	0x04, 0x12
        /*000e*/ 	.short	(.L_3 - .L_2)
	.align		4
.L_2:
        /*0010*/ 	.word	index@(triton_poi_fused_avg_pool2d_7)
        /*0014*/ 	.word	0x00000000


	//----- nvinfo : EIATTR_FRAME_SIZE
	.align		4
.L_3:
        /*0018*/ 	.byte	0x04, 0x11
        /*001a*/ 	.short	(.L_5 - .L_4)
	.align		4
.L_4:
        /*001c*/ 	.word	index@(triton_poi_fused_avg_pool2d_7)
        /*0020*/ 	.word	0x00000000


	//----- nvinfo : EIATTR_MIN_STACK_SIZE
	.align		4
.L_5:
        /*0024*/ 	.byte	0x04, 0x12
        /*0026*/ 	.short	(.L_7 - .L_6)
	.align		4
.L_6:
        /*0028*/ 	.word	index@(triton_poi_fused_avg_pool2d_7)
        /*002c*/ 	.word	0x00000000
.L_7:


//--------------------- .nv.info.triton_poi_fused_avg_pool2d_7 --------------------------
	.section	.nv.info.triton_poi_fused_avg_pool2d_7,"",@"SHT_CUDA_INFO"
	.sectionflags	@""
	.align	4


	//----- nvinfo : EIATTR_CUDA_API_VERSION
	.align		4
        /*0000*/ 	.byte	0x04, 0x37
        /*0002*/ 	.short	(.L_9 - .L_8)
.L_8:
        /*0004*/ 	.word	0x0000007c


	//----- nvinfo : EIATTR_KPARAM_INFO
	.align		4
.L_9:
        /*0008*/ 	.byte	0x04, 0x17
        /*000a*/ 	.short	(.L_11 - .L_10)
.L_10:
        /*000c*/ 	.word	0x00000000
        /*0010*/ 	.short	0x0002
        /*0012*/ 	.short	0x0010
        /*0014*/ 	.byte	0x00, 0xf0, 0x11, 0x00


	//----- nvinfo : EIATTR_KPARAM_INFO
	.align		4
.L_11:
        /*0018*/ 	.byte	0x04, 0x17
        /*001a*/ 	.short	(.L_13 - .L_12)
.L_12:
        /*001c*/ 	.word	0x00000000
        /*0020*/ 	.short	0x0001
        /*0022*/ 	.short	0x0008
        /*0024*/ 	.byte	0x00, 0xf4, 0x21, 0x00


	//----- nvinfo : EIATTR_KPARAM_INFO
	.align		4
.L_13:
        /*0028*/ 	.byte	0x04, 0x17
        /*002a*/ 	.short	(.L_15 - .L_14)
.L_14:
        /*002c*/ 	.word	0x00000000
        /*0030*/ 	.short	0x0000
        /*0032*/ 	.short	0x0000
        /*0034*/ 	.byte	0x00, 0xf4, 0x21, 0x00


	//----- nvinfo : EIATTR_SPARSE_MMA_MASK
	.align		4
.L_15:
        /*0038*/ 	.byte	0x03, 0x50
        /*003a*/ 	.short	0x0000


	//----- nvinfo : EIATTR_MAXREG_COUNT
	.align		4
        /*003c*/ 	.byte	0x03, 0x1b
        /*003e*/ 	.short	0x00ff


	//----- nvinfo : EIATTR_EXIT_INSTR_OFFSETS
	.align		4
        /*0040*/ 	.byte	0x04, 0x1c
        /*0042*/ 	.short	(.L_17 - .L_16)


	//   ....[0]....
.L_16:
        /*0044*/ 	.word	0x00000940


	//   ....[1]....
        /*0048*/ 	.word	0x00000960


	//----- nvinfo : EIATTR_REQNTID
	.align		4
.L_17:
        /*004c*/ 	.byte	0x04, 0x10
        /*004e*/ 	.short	(.L_19 - .L_18)
.L_18:
        /*0050*/ 	.word	0x00000080
        /*0054*/ 	.word	0x00000001
        /*0058*/ 	.word	0x00000001


	//----- nvinfo : EIATTR_CBANK_PARAM_SIZE
	.align		4
.L_19:
        /*005c*/ 	.byte	0x03, 0x19
        /*005e*/ 	.short	0x0014


	//----- nvinfo : EIATTR_PARAM_CBANK
	.align		4
        /*0060*/ 	.byte	0x04, 0x0a
        /*0062*/ 	.short	(.L_21 - .L_20)
	.align		4
.L_20:
        /*0064*/ 	.word	index@(.nv.constant0.triton_poi_fused_avg_pool2d_7)
        /*0068*/ 	.short	0x0210
        /*006a*/ 	.short	0x0014


	//----- nvinfo : EIATTR_SW_WAR
	.align		4
.L_21:
        /*006c*/ 	.byte	0x04, 0x36
        /*006e*/ 	.short	(.L_23 - .L_22)
.L_22:
        /*0070*/ 	.word	0x00000008
.L_23:


//--------------------- .nv.callgraph             --------------------------
	.section	.nv.callgraph,"",@"SHT_CUDA_CALLGRAPH"
	.align	4
	.sectionentsize	8
	.align		4
        /*0000*/ 	.word	0x00000000
	.align		4
        /*0004*/ 	.word	0xffffffff
	.align		4
        /*0008*/ 	.word	0x00000000
	.align		4
        /*000c*/ 	.word	0xfffffffe
	.align		4
        /*0010*/ 	.word	0x00000000
	.align		4
        /*0014*/ 	.word	0xfffffffd
	.align		4
        /*0018*/ 	.word	0x00000000
	.align		4
        /*001c*/ 	.word	0xfffffffc


//--------------------- .text.triton_poi_fused_avg_pool2d_7 --------------------------
	.section	.text.triton_poi_fused_avg_pool2d_7,"ax",@progbits
	.align	128
        .global         triton_poi_fused_avg_pool2d_7
        .type           triton_poi_fused_avg_pool2d_7,@function
        .size           triton_poi_fused_avg_pool2d_7,(.L_x_1 - triton_poi_fused_avg_pool2d_7)
        .other          triton_poi_fused_avg_pool2d_7,@"STO_CUDA_ENTRY STV_DEFAULT"
triton_poi_fused_avg_pool2d_7:
.text.triton_poi_fused_avg_pool2d_7:
[----:B------:R-:W0:Y:S02]  /*0000*/  LDC R1, c[0x0][0x28] ;  /* 0x00000a00ff017b82 */ /* 0x000e240000000800 */
[----:B------:R-:W1:Y:S01]  /*0010*/  S2R R0, SR_TID.X ;  /* 0x0000000000007919 */ /* 0x000e620000002100 */
[----:B------:R-:W2:Y:S01]  /*0020*/  LDC.64 R8, c[0x0][0x210] ;  /* 0x00008400ff087b82 */ /* 0x000ea20000000a00 */
[----:B------:R-:W-:Y:S01]  /*0030*/  ULDC.64 UR4, c[0x0][0x208] ;  /* 0x0000820000047ab9 */ /* 0x000fe20000000a00 */
[----:B------:R-:W-:Y:S01]  /*0040*/  CS2R R12, SRZ ;  /* 0x00000000000c7805 */ /* 0x000fe2000001ff00 */
[----:B------:R-:W3:Y:S01]  /*0050*/  S2R R5, SR_CTAID.X ;  /* 0x0000000000057919 */ /* 0x000ee20000002500 */
[----:B-1----:R-:W-:Y:S01]  /*0060*/  IMAD.SHL.U32 R0, R0, 0x2, RZ ;  /* 0x0000000200007824 */ /* 0x002fe200078e00ff */
[----:B---3--:R-:W-:-:S04]  /*0070*/  SHF.R.S32.HI R3, RZ, 0x17, R5 ;  /* 0x00000017ff037819 */ /* 0x008fc80000011405 */
[----:B------:R-:W-:Y:S02]  /*0080*/  LOP3.LUT R0, R0, 0xfe, RZ, 0xc0, !PT ;  /* 0x000000fe00007812 */ /* 0x000fe400078ec0ff */
[----:B------:R-:W-:-:S03]  /*0090*/  SGXT R3, R3, 0x1 ;  /* 0x000000010303781a */ /* 0x000fc60000000200 */
[----:B------:R-:W-:-:S04]  /*00a0*/  IMAD R0, R5, 0x100, R0 ;  /* 0x0000010005007824 */ /* 0x000fc800078e0200 */
[C---:B------:R-:W-:Y:S01]  /*00b0*/  VIADD R11, R0.reuse, 0xffffffec ;  /* 0xffffffec000b7836 */ /* 0x040fe20000000000 */
[CC--:B------:R-:W-:Y:S01]  /*00c0*/  LEA.HI R2, R3.reuse, R0.reuse, RZ, 0x2 ;  /* 0x0000000003027211 */ /* 0x0c0fe200078f10ff */
[C---:B------:R-:W-:Y:S01]  /*00d0*/  VIADD R15, R0.reuse, 0xfffffff0 ;  /* 0xfffffff0000f7836 */ /* 0x040fe20000000000 */
[----:B------:R-:W-:Y:S01]  /*00e0*/  LEA.HI R3, R3, R0, RZ, 0x4 ;  /* 0x0000000003037211 */ /* 0x000fe200078f20ff */
[----:B--2---:R-:W-:Y:S01]  /*00f0*/  IMAD.WIDE R10, R11, 0x4, R8 ;  /* 0x000000040b0a7825 */ /* 0x004fe200078e0208 */
[----:B------:R-:W-:Y:S02]  /*0100*/  SHF.R.S32.HI R2, RZ, 0x2, R2 ;  /* 0x00000002ff027819 */ /* 0x000fe40000011402 */
[----:B------:R-:W-:Y:S01]  /*0110*/  SHF.R.S32.HI R3, RZ, 0x4, R3 ;  /* 0x00000004ff037819 */ /* 0x000fe20000011403 */
[----:B------:R-:W-:Y:S01]  /*0120*/  VIADD R19, R0, 0xfffffff4 ;  /* 0xfffffff400137836 */ /* 0x000fe20000000000 */
[----:B------:R-:W-:Y:S01]  /*0130*/  LEA.HI R4, R2, R2, RZ, 0x2 ;  /* 0x0000000202047211 */ /* 0x000fe200078f10ff */
[----:B------:R-:W-:Y:S01]  /*0140*/  IMAD.WIDE R14, R15, 0x4, R8 ;  /* 0x000000040f0e7825 */ /* 0x000fe200078e0208 */
[----:B------:R-:W-:-:S02]  /*0150*/  LEA.HI R5, R3, R3, RZ, 0x2 ;  /* 0x0000000303057211 */ /* 0x000fc400078f10ff */
[----:B------:R-:W-:Y:S02]  /*0160*/  LOP3.LUT R7, R4, 0xfffffffc, RZ, 0xc0, !PT ;  /* 0xfffffffc04077812 */ /* 0x000fe400078ec0ff */
[----:B------:R-:W-:-:S03]  /*0170*/  LOP3.LUT R4, R5, 0xfffffffc, RZ, 0xc0, !PT ;  /* 0xfffffffc05047812 */ /* 0x000fc600078ec0ff */
[----:B------:R-:W-:Y:S02]  /*0180*/  IMAD.IADD R7, R2, 0x1, -R7 ;  /* 0x0000000102077824 */ /* 0x000fe400078e0a07 */
[----:B------:R-:W-:Y:S01]  /*0190*/  IMAD.IADD R4, R3, 0x1, -R4 ;  /* 0x0000000103047824 */ /* 0x000fe200078e0a04 */
[----:B------:R-:W-:Y:S01]  /*01a0*/  CS2R R2, SRZ ;  /* 0x0000000000027805 */ /* 0x000fe2000001ff00 */
[C---:B------:R-:W-:Y:S01]  /*01b0*/  VIADD R23, R7.reuse, 0x1 ;  /* 0x0000000107177836 */ /* 0x040fe20000000000 */
[C---:B------:R-:W-:Y:S02]  /*01c0*/  ISETP.GT.AND P1, PT, R7.reuse, RZ, PT ;  /* 0x000000ff0700720c */ /* 0x040fe40003f24270 */
[----:B------:R-:W-:Y:S02]  /*01d0*/  ISETP.GT.AND P0, PT, R7, -0x1, PT ;  /* 0xffffffff0700780c */ /* 0x000fe40003f04270 */
[C---:B------:R-:W-:Y:S02]  /*01e0*/  ISETP.GT.AND P2, PT, R4.reuse, RZ, P1 ;  /* 0x000000ff0400720c */ /* 0x040fe40000f44270 */
[----:B------:R-:W-:-:S02]  /*01f0*/  ISETP.GT.AND P0, PT, R4, RZ, P0 ;  /* 0x000000ff0400720c */ /* 0x000fc40000704270 */
[----:B------:R-:W-:Y:S02]  /*0200*/  ISETP.GE.U32.AND P6, PT, R23, 0x4, PT ;  /* 0x000000041700780c */ /* 0x000fe40003fc6070 */
[C---:B------:R-:W-:Y:S02]  /*0210*/  ISETP.LT.AND P2, PT, R0.reuse, 0x100, P2 ;  /* 0x000001000000780c */ /* 0x040fe40001741270 */
[----:B------:R-:W-:Y:S02]  /*0220*/  ISETP.LT.AND P3, PT, R0, 0x100, P0 ;  /* 0x000001000000780c */ /* 0x000fe40000761270 */
[----:B------:R-:W-:-:S04]  /*0230*/  ISETP.GT.AND P0, PT, R4, RZ, !P6 ;  /* 0x000000ff0400720c */ /* 0x000fc80007704270 */
[C---:B------:R-:W-:Y:S02]  /*0240*/  ISETP.LT.AND P0, PT, R0.reuse, 0x100, P0 ;  /* 0x000001000000780c */ /* 0x040fe40000701270 */
[----:B------:R-:W-:Y:S01]  /*0250*/  CS2R R16, SRZ ;  /* 0x0000000000107805 */ /* 0x000fe2000001ff00 */
[----:B------:R-:W-:Y:S02]  /*0260*/  IMAD.WIDE R18, R19, 0x4, R8 ;  /* 0x0000000413127825 */ /* 0x000fe400078e0208 */
[----:B------:R1:W2:Y:S04]  /*0270*/  @P2 LDG.E.64 R2, desc[UR4][R10.64] ;  /* 0x000000040a022981 */ /* 0x0002a8000c1e1b00 */
[----:B------:R3:W4:Y:S04]  /*0280*/  @P3 LDG.E.64 R12, desc[UR4][R14.64] ;  /* 0x000000040e0c3981 */ /* 0x000728000c1e1b00 */
[----:B------:R5:W4:Y:S01]  /*0290*/  @P0 LDG.E.64 R16, desc[UR4][R18.64] ;  /* 0x0000000412100981 */ /* 0x000b22000c1e1b00 */
[----:B------:R-:W-:Y:S01]  /*02a0*/  ISETP.GE.AND P4, PT, R0, 0x100, PT ;  /* 0x000001000000780c */ /* 0x000fe20003f86270 */
[C---:B------:R-:W-:Y:S01]  /*02b0*/  VIADD R22, R4.reuse, 0x1 ;  /* 0x0000000104167836 */ /* 0x040fe20000000000 */
[----:B------:R-:W-:Y:S01]  /*02c0*/  LOP3.LUT R5, R4, R7, RZ, 0xfc, !PT ;  /* 0x0000000704057212 */ /* 0x000fe200078efcff */
[----:B------:R-:W-:Y:S01]  /*02d0*/  VIADD R28, R7, 0x2 ;  /* 0x00000002071c7836 */ /* 0x000fe20000000000 */
[----:B-1----:R-:W-:Y:S01]  /*02e0*/  CS2R R10, SRZ ;  /* 0x00000000000a7805 */ /* 0x002fe2000001ff00 */
[C---:B------:R-:W-:Y:S01]  /*02f0*/  VIADD R27, R0.reuse, 0xc ;  /* 0x0000000c001b7836 */ /* 0x040fe20000000000 */
[----:B------:R-:W-:Y:S01]  /*0300*/  ISETP.GT.AND P5, PT, R5, -0x1, !P4 ;  /* 0xffffffff0500780c */ /* 0x000fe200067a4270 */
[----:B------:R-:W-:-:S02]  /*0310*/  VIADD R21, R0, 0xfffffffc ;  /* 0xfffffffc00157836 */ /* 0x000fc40000000000 */
[----:B------:R-:W-:-:S04]  /*0320*/  IMAD.WIDE R26, R27, 0x4, R8 ;  /* 0x000000041b1a7825 */ /* 0x000fc800078e0208 */
[----:B---3--:R-:W-:-:S04]  /*0330*/  IMAD.WIDE R14, R0, 0x4, R8 ;  /* 0x00000004000e7825 */ /* 0x008fc800078e0208 */
[----:B------:R-:W-:Y:S02]  /*0340*/  IMAD.WIDE R20, R21, 0x4, R8 ;  /* 0x0000000415147825 */ /* 0x000fe400078e0208 */
[----:B------:R1:W3:Y:S02]  /*0350*/  @P5 LDG.E.64 R10, desc[UR4][R14.64] ;  /* 0x000000040e0a5981 */ /* 0x0002e4000c1e1b00 */
[----:B-----5:R-:W-:-:S04]  /*0360*/  VIADD R19, R0, 0x4 ;  /* 0x0000000400137836 */ /* 0x020fc80000000000 */
[----:B------:R-:W-:Y:S01]  /*0370*/  IMAD.WIDE R18, R19, 0x4, R8 ;  /* 0x0000000413127825 */ /* 0x000fe200078e0208 */
[----:B-1----:R-:W-:Y:S02]  /*0380*/  CS2R R14, SRZ ;  /* 0x00000000000e7805 */ /* 0x002fe4000001ff00 */
[----:B------:R-:W-:Y:S02]  /*0390*/  LOP3.LUT R23, R22, R23, RZ, 0xfc, !PT ;  /* 0x0000001716177212 */ /* 0x000fe400078efcff */
[----:B--2---:R-:W-:Y:S02]  /*03a0*/  SEL R6, R2, RZ, P2 ;  /* 0x000000ff02067207 */ /* 0x004fe40001000000 */
[----:B------:R-:W-:Y:S02]  /*03b0*/  SEL R5, R3, RZ, P2 ;  /* 0x000000ff03057207 */ /* 0x000fe40001000000 */
[----:B------:R-:W-:Y:S02]  /*03c0*/  ISETP.GT.AND P2, PT, R4, -0x1, !P6 ;  /* 0xffffffff0400780c */ /* 0x000fe40007744270 */
[----:B------:R-:W-:-:S02]  /*03d0*/  ISETP.GE.U32.AND P6, PT, R22, 0x4, PT ;  /* 0x000000041600780c */ /* 0x000fc40003fc6070 */
[----:B----4-:R-:W-:Y:S02]  /*03e0*/  SEL R3, R12, RZ, P3 ;  /* 0x000000ff0c037207 */ /* 0x010fe40001800000 */
[----:B------:R-:W-:Y:S02]  /*03f0*/  SEL R2, R13, RZ, P3 ;  /* 0x000000ff0d027207 */ /* 0x000fe40001800000 */
[----:B------:R-:W-:Y:S02]  /*0400*/  ISETP.GT.AND P3, PT, R4, -0x1, P1 ;  /* 0xffffffff0400780c */ /* 0x000fe40000f64270 */
[----:B------:R-:W-:Y:S02]  /*0410*/  SEL R24, R16, RZ, P0 ;  /* 0x000000ff10187207 */ /* 0x000fe40000000000 */
[----:B------:R-:W-:Y:S02]  /*0420*/  SEL R25, R17, RZ, P0 ;  /* 0x000000ff11197207 */ /* 0x000fe40000000000 */
[----:B------:R-:W-:-:S02]  /*0430*/  ISETP.GT.AND P1, PT, R7, RZ, !P6 ;  /* 0x000000ff0700720c */ /* 0x000fc40007724270 */
[C---:B------:R-:W-:Y:S02]  /*0440*/  ISETP.GT.AND P0, PT, R7.reuse, -0x1, !P6 ;  /* 0xffffffff0700780c */ /* 0x040fe40007704270 */
[C---:B------:R-:W-:Y:S02]  /*0450*/  ISETP.GE.AND P6, PT, R7.reuse, 0x3, PT ;  /* 0x000000030700780c */ /* 0x040fe40003fc6270 */
[----:B------:R-:W-:Y:S02]  /*0460*/  ISETP.LT.AND P1, PT, R0, 0x100, P1 ;  /* 0x000001000000780c */ /* 0x000fe40000f21270 */
[----:B------:R-:W-:Y:S02]  /*0470*/  SEL R28, R28, RZ, !P6 ;  /* 0x000000ff1c1c7207 */ /* 0x000fe40007000000 */
[----:B------:R-:W-:Y:S02]  /*0480*/  ISETP.GT.AND P6, PT, R7, 0x2, PT ;  /* 0x000000020700780c */ /* 0x000fe40003fc4270 */
[----:B------:R-:W-:-:S02]  /*0490*/  CS2R R16, SRZ ;  /* 0x0000000000107805 */ /* 0x000fc4000001ff00 */
[----:B------:R-:W-:Y:S01]  /*04a0*/  ISETP.LT.AND P3, PT, R0, 0x100, P3 ;  /* 0x000001000000780c */ /* 0x000fe20001f61270 */
[----:B------:R-:W-:Y:S01]  /*04b0*/  VIADD R29, R28, 0x5 ;  /* 0x000000051c1d7836 */ /* 0x000fe20000000000 */
[----:B------:R-:W-:Y:S02]  /*04c0*/  CS2R R12, SRZ ;  /* 0x00000000000c7805 */ /* 0x000fe4000001ff00 */
[----:B------:R-:W-:Y:S01]  /*04d0*/  ISETP.LT.AND P2, PT, R0, 0x100, P2 ;  /* 0x000001000000780c */ /* 0x000fe20001741270 */
[----:B------:R1:W2:Y:S04]  /*04e0*/  @P1 LDG.E.64 R16, desc[UR4][R26.64] ;  /* 0x000000041a101981 */ /* 0x0002a8000c1e1b00 */
[----:B------:R-:W-:Y:S01]  /*04f0*/  @!P6 IMAD.MOV R29, RZ, RZ, R28 ;  /* 0x000000ffff1de224 */ /* 0x000fe200078e021c */
[----:B------:R-:W-:-:S03]  /*0500*/  ISETP.GE.AND P6, PT, R4, 0x3, PT ;  /* 0x000000030400780c */ /* 0x000fc60003fc6270 */
[----:B------:R4:W5:Y:S01]  /*0510*/  @P3 LDG.E.64 R12, desc[UR4][R20.64] ;  /* 0x00000004140c3981 */ /* 0x000962000c1e1b00 */
[----:B-1----:R-:W-:Y:S01]  /*0520*/  VIADD R26, R4, 0x2 ;  /* 0x00000002041a7836 */ /* 0x002fe20000000000 */
[----:B------:R-:W-:Y:S02]  /*0530*/  ISETP.LT.AND P0, PT, R0, 0x100, P0 ;  /* 0x000001000000780c */ /* 0x000fe40000701270 */
[----:B------:R1:W2:Y:S02]  /*0540*/  @P2 LDG.E.64 R14, desc[UR4][R18.64] ;  /* 0x00000004120e2981 */ /* 0x0002a4000c1e1b00 */
[----:B------:R-:W-:Y:S02]  /*0550*/  SEL R26, R26, RZ, !P6 ;  /* 0x000000ff1a1a7207 */ /* 0x000fe40007000000 */
[----:B------:R-:W-:Y:S01]  /*0560*/  ISETP.GT.AND P6, PT, R4, 0x2, PT ;  /* 0x000000020400780c */ /* 0x000fe20003fc4270 */
[----:B----4-:R-:W-:Y:S01]  /*0570*/  VIADD R21, R0, 0x10 ;  /* 0x0000001000157836 */ /* 0x010fe20000000000 */
[----:B-1----:R-:W-:-:S03]  /*0580*/  CS2R R18, SRZ ;  /* 0x0000000000127805 */ /* 0x002fc6000001ff00 */
[----:B------:R-:W-:-:S04]  /*0590*/  IMAD.WIDE R20, R21, 0x4, R8 ;  /* 0x0000000415147825 */ /* 0x000fc800078e0208 */
[----:B------:R-:W-:Y:S01]  /*05a0*/  VIADD R22, R26, 0x5 ;  /* 0x000000051a167836 */ /* 0x000fe20000000000 */
[----:B------:R1:W4:Y:S03]  /*05b0*/  @P0 LDG.E.64 R18, desc[UR4][R20.64] ;  /* 0x0000000414120981 */ /* 0x000326000c1e1b00 */
[----:B------:R-:W-:Y:S01]  /*05c0*/  @!P6 IMAD.MOV R22, RZ, RZ, R26 ;  /* 0x000000ffff16e224 */ /* 0x000fe200078e021a */
[----:B------:R-:W-:Y:S01]  /*05d0*/  ISETP.LT.U32.AND P6, PT, R23, 0x4, !P4 ;  /* 0x000000041700780c */ /* 0x000fe200067c1070 */
[----:B-1----:R-:W-:-:S04]  /*05e0*/  VIADD R21, R0, 0x14 ;  /* 0x0000001400157836 */ /* 0x002fc80000000000 */
[----:B------:R-:W-:Y:S01]  /*05f0*/  IMAD.WIDE R20, R21, 0x4, R8 ;  /* 0x0000000415147825 */ /* 0x000fe200078e0208 */
[----:B------:R-:W-:-:S07]  /*0600*/  CS2R R8, SRZ ;  /* 0x0000000000087805 */ /* 0x000fce000001ff00 */
[----:B------:R-:W4:Y:S01]  /*0610*/  @P6 LDG.E.64 R8, desc[UR4][R20.64] ;  /* 0x0000000414086981 */ /* 0x000f22000c1e1b00 */
[----:B------:R-:W-:-:S04]  /*0620*/  IMAD.IADD R23, R7, 0x1, R4 ;  /* 0x0000000107177824 */ /* 0x000fc800078e0204 */
[----:B------:R-:W-:-:S05]  /*0630*/  IMAD R23, R7, R4, -R23 ;  /* 0x0000000407177224 */ /* 0x000fca00078e0a17 */
[----:B------:R-:W-:Y:S01]  /*0640*/  IADD3 R23, R22, R23, R29 ;  /* 0x0000001716177210 */ /* 0x000fe20007ffe01d */
[----:B------:R-:W-:-:S04]  /*0650*/  IMAD R4, R4, R29, RZ ;  /* 0x0000001d04047224 */ /* 0x000fc800078e02ff */
[----:B------:R-:W-:Y:S02]  /*0660*/  VIADD R23, R23, 0x1 ;  /* 0x0000000117177836 */ /* 0x000fe40000000000 */
[----:B------:R-:W-:Y:S02]  /*0670*/  IMAD R7, R7, R22, R4 ;  /* 0x0000001607077224 */ /* 0x000fe400078e0204 */
[----:B------:R-:W-:Y:S02]  /*0680*/  IMAD R22, R22, R29, R23 ;  /* 0x0000001d16167224 */ /* 0x000fe400078e0217 */
[----:B------:R-:W-:Y:S02]  /*0690*/  FADD R3, R6, R3 ;  /* 0x0000000306037221 */ /* 0x000fe40000000000 */
[----:B------:R-:W-:Y:S02]  /*06a0*/  IMAD.IADD R7, R22, 0x1, -R7 ;  /* 0x0000000116077824 */ /* 0x000fe400078e0a07 */
[----:B------:R-:W-:Y:S01]  /*06b0*/  FADD R2, R5, R2 ;  /* 0x0000000205027221 */ /* 0x000fe20000000000 */
[----:B------:R-:W-:-:S02]  /*06c0*/  FADD R3, R3, R24 ;  /* 0x0000001803037221 */ /* 0x000fc40000000000 */
[----:B------:R-:W-:Y:S01]  /*06d0*/  I2FP.F32.S32 R4, R7 ;  /* 0x0000000700047245 */ /* 0x000fe20000201400 */
[----:B------:R-:W-:Y:S01]  /*06e0*/  FADD R2, R2, R25 ;  /* 0x0000001902027221 */ /* 0x000fe20000000000 */
[----:B---3--:R-:W-:Y:S02]  /*06f0*/  SEL R10, R10, RZ, P5 ;  /* 0x000000ff0a0a7207 */ /* 0x008fe40002800000 */
[----:B------:R-:W-:Y:S02]  /*0700*/  SEL R11, R11, RZ, P5 ;  /* 0x000000ff0b0b7207 */ /* 0x000fe40002800000 */
[----:B-----5:R-:W-:Y:S02]  /*0710*/  SEL R12, R12, RZ, P3 ;  /* 0x000000ff0c0c7207 */ /* 0x020fe40001800000 */
[----:B------:R-:W-:Y:S02]  /*0720*/  SEL R13, R13, RZ, P3 ;  /* 0x000000ff0d0d7207 */ /* 0x000fe40001800000 */
[----:B------:R-:W-:Y:S01]  /*0730*/  FSETP.GT.AND P3, PT, |R4|, 8.50705917302346158658e+37, PT ;  /* 0x7e8000000400780b */ /* 0x000fe20003f64200 */
[----:B------:R-:W-:Y:S01]  /*0740*/  FADD R3, R3, R12 ;  /* 0x0000000c03037221 */ /* 0x000fe20000000000 */
[----:B--2---:R-:W-:Y:S01]  /*0750*/  SEL R14, R14, RZ, P2 ;  /* 0x000000ff0e0e7207 */ /* 0x004fe20001000000 */
[----:B------:R-:W-:Y:S01]  /*0760*/  FADD R2, R2, R13 ;  /* 0x0000000d02027221 */ /* 0x000fe20000000000 */
[----:B------:R-:W-:Y:S01]  /*0770*/  SEL R15, R15, RZ, P2 ;  /* 0x000000ff0f0f7207 */ /* 0x000fe20001000000 */
[----:B------:R-:W-:Y:S01]  /*0780*/  FADD R3, R3, R10 ;  /* 0x0000000a03037221 */ /* 0x000fe20000000000 */
[----:B------:R-:W-:Y:S01]  /*0790*/  FSETP.GEU.AND P2, PT, |R4|, 1.175494350822287508e-38, PT ;  /* 0x008000000400780b */ /* 0x000fe20003f4e200 */
[----:B------:R-:W-:Y:S01]  /*07a0*/  FADD R2, R2, R11 ;  /* 0x0000000b02027221 */ /* 0x000fe20000000000 */
[----:B------:R-:W-:Y:S01]  /*07b0*/  SEL R16, R16, RZ, P1 ;  /* 0x000000ff10107207 */ /* 0x000fe20000800000 */
[----:B------:R-:W-:Y:S01]  /*07c0*/  FADD R3, R3, R14 ;  /* 0x0000000e03037221 */ /* 0x000fe20000000000 */
[----:B------:R-:W-:Y:S01]  /*07d0*/  SEL R17, R17, RZ, P1 ;  /* 0x000000ff11117207 */ /* 0x000fe20000800000 */
[----:B------:R-:W-:-:S02]  /*07e0*/  FADD R6, R2, R15 ;  /* 0x0000000f02067221 */ /* 0x000fc40000000000 */
[----:B------:R-:W-:Y:S01]  /*07f0*/  FADD R5, R3, R16 ;  /* 0x0000001003057221 */ /* 0x000fe20000000000 */
[----:B------:R-:W-:Y:S01]  /*0800*/  @P3 FMUL R4, R4, 0.25 ;  /* 0x3e80000004043820 */ /* 0x000fe20000400000 */
[----:B------:R-:W1:Y:S01]  /*0810*/  LDC.64 R2, c[0x0][0x218] ;  /* 0x00008600ff027b82 */ /* 0x000e620000000a00 */
[----:B------:R-:W-:Y:S01]  /*0820*/  FADD R6, R6, R17 ;  /* 0x0000001106067221 */ /* 0x000fe20000000000 */
[----:B----4-:R-:W-:Y:S02]  /*0830*/  SEL R18, R18, RZ, P0 ;  /* 0x000000ff12127207 */ /* 0x010fe40000000000 */
[----:B------:R-:W-:Y:S01]  /*0840*/  @!P2 FMUL R4, R4, 16777216 ;  /* 0x4b8000000404a820 */ /* 0x000fe20000400000 */
[----:B------:R-:W-:Y:S02]  /*0850*/  SEL R19, R19, RZ, P0 ;  /* 0x000000ff13137207 */ /* 0x000fe40000000000 */
[----:B------:R-:W-:-:S03]  /*0860*/  FADD R5, R5, R18 ;  /* 0x0000001205057221 */ /* 0x000fc60000000000 */
[----:B------:R-:W-:Y:S01]  /*0870*/  FADD R6, R6, R19 ;  /* 0x0000001306067221 */ /* 0x000fe20000000000 */
[----:B------:R-:W2:Y:S01]  /*0880*/  MUFU.RCP R4, R4 ;  /* 0x0000000400047308 */ /* 0x000ea20000001000 */
[----:B------:R-:W-:Y:S02]  /*0890*/  SEL R8, R8, RZ, P6 ;  /* 0x000000ff08087207 */ /* 0x000fe40003000000 */
[----:B------:R-:W-:-:S03]  /*08a0*/  SEL R9, R9, RZ, P6 ;  /* 0x000000ff09097207 */ /* 0x000fc60003000000 */
[----:B------:R-:W-:Y:S02]  /*08b0*/  FADD R8, R5, R8 ;  /* 0x0000000805087221 */ /* 0x000fe40000000000 */
[----:B------:R-:W-:Y:S02]  /*08c0*/  FADD R9, R6, R9 ;  /* 0x0000000906097221 */ /* 0x000fe40000000000 */
[----:B------:R-:W-:Y:S02]  /*08d0*/  @P3 FMUL R8, R8, 0.25 ;  /* 0x3e80000008083820 */ /* 0x000fe40000400000 */
[----:B------:R-:W-:Y:S02]  /*08e0*/  @P3 FMUL R9, R9, 0.25 ;  /* 0x3e80000009093820 */ /* 0x000fe40000400000 */
[----:B------:R-:W-:Y:S02]  /*08f0*/  @!P2 FMUL R8, R8, 16777216 ;  /* 0x4b8000000808a820 */ /* 0x000fe40000400000 */
[----:B------:R-:W-:Y:S01]  /*0900*/  @!P2 FMUL R9, R9, 16777216 ;  /* 0x4b8000000909a820 */ /* 0x000fe20000400000 */
[----:B-1----:R-:W-:-:S04]  /*0910*/  IMAD.WIDE R2, R0, 0x4, R2 ;  /* 0x0000000400027825 */ /* 0x002fc800078e0202 */
[C---:B--2---:R-:W-:Y:S01]  /*0920*/  FMUL R8, R4.reuse, R8 ;  /* 0x0000000804087220 */ /* 0x044fe20000400000 */
[----:B------:R-:W-:Y:S01]  /*0930*/  FMUL R9, R4, R9 ;  /* 0x0000000904097220 */ /* 0x000fe20000400000 */
[----:B------:R-:W-:Y:S06]  /*0940*/  @P4 EXIT ;  /* 0x000000000000494d */ /* 0x000fec0003800000 */
[----:B------:R-:W-:Y:S01]  /*0950*/  STG.E.64 desc[UR4][R2.64], R8 ;  /* 0x0000000802007986 */ /* 0x000fe2000c101b04 */
[----:B------:R-:W-:Y:S05]  /*0960*/  EXIT ;  /* 0x000000000000794d */ /* 0x000fea0003800000 */
.L_x_0:
[----:B------:R-:W-:-:S00]  /*0970*/  BRA `(.L_x_0) ;  /* 0xfffffffc00fc7947 */ /* 0x000fc0000383ffff */
[----:B------:R-:W-:-:S00]  /*0980*/  NOP ;  /* 0x0000000000007918 */ /* 0x000fc00000000000 */
[----:B------:R-:W-:-:S00]  /*0990*/  NOP ;  /* 0x0000000000007918 */ /* 0x000fc00000000000 */
[----:B------:R-:W-:-:S00]  /*09a0*/  NOP ;  /* 0x0000000000007918 */ /* 0x000fc00000000000 */
[----:B------:R-:W-:-:S00]  /*09b0*/  NOP ;  /* 0x0000000000007918 */ /* 0x000fc00000000000 */
[----:B------:R-:W-:-:S00]  /*09c0*/  NOP ;  /* 0x0000000000007918 */ /* 0x000fc00000000000 */
[----:B------:R-:W-:-:S00]  /*09d0*/  NOP ;  /* 0x0000000000007918 */ /* 0x000fc00000000000 */
[----:B------:R-:W-:-:S00]  /*09e0*/  NOP ;  /* 0x0000000000007918 */ /* 0x000fc00000000000 */
[----:B------:R-:W-:-:S00]  /*09f0*/  NOP ;  /* 0x0000000000007918 */ /* 0x000fc00000000000 */
.L_x_1:


//--------------------- .nv.constant0.triton_poi_fused_avg_pool2d_7 --------------------------
	.section	.nv.constant0.triton_poi_fused_avg_pool2d_7,"a",@progbits
	.sectionflags	@""
	.align	4
.nv.constant0.triton_poi_fused_avg_pool2d_7:
	.zero		548
